	.headerflags	@"EF_CUDA_TEXMODE_UNIFIED EF_CUDA_64BIT_ADDRESS EF_CUDA_ACCELERATORS EF_CUDA_SM90 EF_CUDA_VIRTUAL_SM(EF_CUDA_SM90)"
	.elftype	@"ET_EXEC"


//--------------------- .nv.info                  --------------------------
	.section	.nv.info,"",@"SHT_CUDA_INFO"
	.align	4


	//----- nvinfo : EIATTR_REGCOUNT
	.align		4
        /*0000*/ 	.byte	0x04, 0x2f
        /*0002*/ 	.short	(.L_1 - .L_0)
	.align		4
.L_0:
        /*0004*/ 	.word	index@(triton_poi_fused_mul_transpose_1)
        /*0008*/ 	.word	0x00000014


	//----- nvinfo : EIATTR_MIN_STACK_SIZE
	.align		4
.L_1:
        /*000c*/ 	.byte	0x04, 0x12
        /*000e*/ 	.short	(.L_3 - .L_2)
	.align		4
.L_2:
        /*0010*/ 	.word	index@(triton_poi_fused_mul_transpose_1)
        /*0014*/ 	.word	0x00000000


	//----- nvinfo : EIATTR_FRAME_SIZE
	.align		4
.L_3:
        /*0018*/ 	.byte	0x04, 0x11
        /*001a*/ 	.short	(.L_5 - .L_4)
	.align		4
.L_4:
        /*001c*/ 	.word	index@(triton_poi_fused_mul_transpose_1)
        /*0020*/ 	.word	0x00000000


	//----- nvinfo : EIATTR_MIN_STACK_SIZE
	.align		4
.L_5:
        /*0024*/ 	.byte	0x04, 0x12
        /*0026*/ 	.short	(.L_7 - .L_6)
	.align		4
.L_6:
        /*0028*/ 	.word	index@(triton_poi_fused_mul_transpose_1)
        /*002c*/ 	.word	0x00000000
.L_7:


//--------------------- .nv.info.triton_poi_fused_mul_transpose_1 --------------------------
	.section	.nv.info.triton_poi_fused_mul_transpose_1,"",@"SHT_CUDA_INFO"
	.sectionflags	@""
	.align	4


	//----- nvinfo : EIATTR_CUDA_API_VERSION
	.align		4
        /*0000*/ 	.byte	0x04, 0x37
        /*0002*/ 	.short	(.L_9 - .L_8)
.L_8:
        /*0004*/ 	.word	0x0000007c


	//----- nvinfo : EIATTR_KPARAM_INFO
	.align		4
.L_9:
        /*0008*/ 	.byte	0x04, 0x17
        /*000a*/ 	.short	(.L_11 - .L_10)
.L_10:
        /*000c*/ 	.word	0x00000000
        /*0010*/ 	.short	0x0005
        /*0012*/ 	.short	0x0024
        /*0014*/ 	.byte	0x00, 0xf0, 0x11, 0x00


	//----- nvinfo : EIATTR_KPARAM_INFO
	.align		4
.L_11:
        /*0018*/ 	.byte	0x04, 0x17
        /*001a*/ 	.short	(.L_13 - .L_12)
.L_12:
        /*001c*/ 	.word	0x00000000
        /*0020*/ 	.short	0x0004
        /*0022*/ 	.short	0x0020
        /*0024*/ 	.byte	0x00, 0xf0, 0x11, 0x00


	//----- nvinfo : EIATTR_KPARAM_INFO
	.align		4
.L_13:
        /*0028*/ 	.byte	0x04, 0x17
        /*002a*/ 	.short	(.L_15 - .L_14)
.L_14:
        /*002c*/ 	.word	0x00000000
        /*0030*/ 	.short	0x0003
        /*0032*/ 	.short	0x0018
        /*0034*/ 	.byte	0x00, 0xf4, 0x21, 0x00


	//----- nvinfo : EIATTR_KPARAM_INFO
	.align		4
.L_15:
        /*0038*/ 	.byte	0x04, 0x17
        /*003a*/ 	.short	(.L_17 - .L_16)
.L_16:
        /*003c*/ 	.word	0x00000000
        /*0040*/ 	.short	0x0002
        /*0042*/ 	.short	0x0010
        /*0044*/ 	.byte	0x00, 0xf4, 0x21, 0x00


	//----- nvinfo : EIATTR_KPARAM_INFO
	.align		4
.L_17:
        /*0048*/ 	.byte	0x04, 0x17
        /*004a*/ 	.short	(.L_19 - .L_18)
.L_18:
        /*004c*/ 	.word	0x00000000
        /*0050*/ 	.short	0x0001
        /*0052*/ 	.short	0x0008
        /*0054*/ 	.byte	0x00, 0xf4, 0x21, 0x00


	//----- nvinfo : EIATTR_KPARAM_INFO
	.align		4
.L_19:
        /*0058*/ 	.byte	0x04, 0x17
        /*005a*/ 	.short	(.L_21 - .L_20)
.L_20:
        /*005c*/ 	.word	0x00000000
        /*0060*/ 	.short	0x0000
        /*0062*/ 	.short	0x0000
        /*0064*/ 	.byte	0x00, 0xf4, 0x21, 0x00


	//----- nvinfo : EIATTR_SPARSE_MMA_MASK
	.align		4
.L_21:
        /*0068*/ 	.byte	0x03, 0x50
        /*006a*/ 	.short	0x0000


	//----- nvinfo : EIATTR_MAXREG_COUNT
	.align		4
        /*006c*/ 	.byte	0x03, 0x1b
        /*006e*/ 	.short	0x00ff


	//----- nvinfo : EIATTR_EXIT_INSTR_OFFSETS
	.align		4
        /*0070*/ 	.byte	0x04, 0x1c
        /*0072*/ 	.short	(.L_23 - .L_22)


	//   ....[0]....
.L_22:
        /*0074*/ 	.word	0x00000410


	//   ....[1]....
        /*0078*/ 	.word	0x00000430


	//----- nvinfo : EIATTR_REQNTID
	.align		4
.L_23:
        /*007c*/ 	.byte	0x04, 0x10
        /*007e*/ 	.short	(.L_25 - .L_24)
.L_24:
        /*0080*/ 	.word	0x00000080
        /*0084*/ 	.word	0x00000001
        /*0088*/ 	.word	0x00000001


	//----- nvinfo : EIATTR_CBANK_PARAM_SIZE
	.align		4
.L_25:
        /*008c*/ 	.byte	0x03, 0x19
        /*008e*/ 	.short	0x0028


	//----- nvinfo : EIATTR_PARAM_CBANK
	.align		4
        /*0090*/ 	.byte	0x04, 0x0a
        /*0092*/ 	.short	(.L_27 - .L_26)
	.align		4
.L_26:
        /*0094*/ 	.word	index@(.nv.constant0.triton_poi_fused_mul_transpose_1)
        /*0098*/ 	.short	0x0210
        /*009a*/ 	.short	0x0028


	//----- nvinfo : EIATTR_SW_WAR
	.align		4
.L_27:
        /*009c*/ 	.byte	0x04, 0x36
        /*009e*/ 	.short	(.L_29 - .L_28)
.L_28:
        /*00a0*/ 	.word	0x00000008
.L_29:


//--------------------- .nv.callgraph             --------------------------
	.section	.nv.callgraph,"",@"SHT_CUDA_CALLGRAPH"
	.align	4
	.sectionentsize	8
	.align		4
        /*0000*/ 	.word	0x00000000
	.align		4
        /*0004*/ 	.word	0xffffffff
	.align		4
        /*0008*/ 	.word	0x00000000
	.align		4
        /*000c*/ 	.word	0xfffffffe
	.align		4
        /*0010*/ 	.word	0x00000000
	.align		4
        /*0014*/ 	.word	0xfffffffd
	.align		4
        /*0018*/ 	.word	0x00000000
	.align		4
        /*001c*/ 	.word	0xfffffffc


//--------------------- .text.triton_poi_fused_mul_transpose_1 --------------------------
	.section	.text.triton_poi_fused_mul_transpose_1,"ax",@progbits
	.sectionflags	@"SHF_BARRIERS=1"
	.align	128
        .global         triton_poi_fused_mul_transpose_1
        .type           triton_poi_fused_mul_transpose_1,@function
        .size           triton_poi_fused_mul_transpose_1,(.L_x_1 - triton_poi_fused_mul_transpose_1)
        .other          triton_poi_fused_mul_transpose_1,@"STO_CUDA_ENTRY STV_DEFAULT"
triton_poi_fused_mul_transpose_1:
.text.triton_poi_fused_mul_transpose_1:
[----:B------:R-:W0:Y:S02]  /*0000*/  LDC R1, c[0x0][0x28] ;  /* 0x00000a00ff017b82 */ /* 0x000e240000000800 */
[----:B------:R-:W1:Y:S01]  /*0010*/  S2R R5, SR_TID.X ;  /* 0x0000000000057919 */ /* 0x000e620000002100 */
[----:B------:R-:W2:Y:S01]  /*0020*/  S2UR UR4, SR_CTAID.Y ;  /* 0x00000000000479c3 */ /* 0x000ea20000002600 */
[----:B------:R-:W-:-:S07]  /*0030*/  ULDC.64 UR8, c[0x0][0x208] ;  /* 0x0000820000087ab9 */ /* 0x000fce0000000a00 */
[----:B------:R-:W3:Y:S08]  /*0040*/  S2UR UR5, SR_CTAID.X ;  /* 0x00000000000579c3 */ /* 0x000ef00000002500 */
[----:B------:R-:W4:Y:S01]  /*0050*/  LDC.64 R8, c[0x0][0x218] ;  /* 0x00008600ff087b82 */ /* 0x000f220000000a00 */
[----:B--2---:R-:W-:-:S07]  /*0060*/  USHF.L.U32 UR4, UR4, 0x4, URZ ;  /* 0x0000000404047899 */ /* 0x004fce000800063f */
[----:B------:R-:W2:Y:S01]  /*0070*/  LDC.64 R6, c[0x0][0x210] ;  /* 0x00008400ff067b82 */ /* 0x000ea20000000a00 */
[----:B-1----:R-:W-:Y:S01]  /*0080*/  IMAD.SHL.U32 R2, R5, 0x2, RZ ;  /* 0x0000000205027824 */ /* 0x002fe200078e00ff */
[----:B------:R-:W-:Y:S01]  /*0090*/  SHF.R.U32.HI R4, RZ, 0x3, R5 ;  /* 0x00000003ff047819 */ /* 0x000fe20000011605 */
[----:B---3--:R-:W-:-:S03]  /*00a0*/  USHF.L.U32 UR5, UR5, 0x4, URZ ;  /* 0x0000000405057899 */ /* 0x008fc6000800063f */
[----:B------:R-:W-:Y:S02]  /*00b0*/  LOP3.LUT R2, R2, 0xe, RZ, 0xc0, !PT ;  /* 0x0000000e02027812 */ /* 0x000fe400078ec0ff */
[----:B------:R-:W-:Y:S02]  /*00c0*/  SGXT.U32 R4, R4, 0x4 ;  /* 0x000000040404781a */ /* 0x000fe40000000000 */
[----:B------:R-:W-:-:S04]  /*00d0*/  LOP3.LUT R0, R2, UR4, RZ, 0xfc, !PT ;  /* 0x0000000402007c12 */ /* 0x000fc8000f8efcff */
[----:B------:R-:W-:Y:S02]  /*00e0*/  SHF.R.S32.HI R3, RZ, 0x1f, R0 ;  /* 0x0000001fff037819 */ /* 0x000fe40000011400 */
[----:B------:R-:W-:Y:S02]  /*00f0*/  ISETP.GE.AND P1, PT, R0, 0x10, PT ;  /* 0x000000100000780c */ /* 0x000fe40003f26270 */
[----:B------:R-:W-:Y:S02]  /*0100*/  LEA.HI R10, R3, R0, RZ, 0x2 ;  /* 0x00000000030a7211 */ /* 0x000fe400078f10ff */
[----:B------:R-:W-:Y:S02]  /*0110*/  LOP3.LUT R3, R4, UR5, RZ, 0xfc, !PT ;  /* 0x0000000504037c12 */ /* 0x000fe4000f8efcff */
[----:B------:R-:W-:Y:S02]  /*0120*/  LOP3.LUT R11, R10, 0xfffffffc, RZ, 0xc0, !PT ;  /* 0xfffffffc0a0b7812 */ /* 0x000fe400078ec0ff */
[----:B------:R-:W-:-:S02]  /*0130*/  SHF.R.S32.HI R10, RZ, 0x2, R10 ;  /* 0x00000002ff0a7819 */ /* 0x000fc4000001140a */
[----:B------:R-:W-:Y:S01]  /*0140*/  ISETP.GE.AND P0, PT, R3, 0x10, PT ;  /* 0x000000100300780c */ /* 0x000fe20003f06270 */
[----:B------:R-:W-:-:S03]  /*0150*/  IMAD.IADD R11, R0, 0x1, -R11 ;  /* 0x00000001000b7824 */ /* 0x000fc600078e0a0b */
[----:B------:R-:W-:Y:S01]  /*0160*/  ISETP.LT.AND P0, PT, R0, 0x10, !P0 ;  /* 0x000000100000780c */ /* 0x000fe20004701270 */
[----:B------:R-:W-:Y:S02]  /*0170*/  IMAD R10, R10, 0xc, R11 ;  /* 0x0000000c0a0a7824 */ /* 0x000fe400078e020b */
[----:B----4-:R-:W-:Y:S01]  /*0180*/  IMAD.WIDE R12, R11, 0x4, R8 ;  /* 0x000000040b0c7825 */ /* 0x010fe200078e0208 */
[----:B------:R-:W-:-:S03]  /*0190*/  CS2R R8, SRZ ;  /* 0x0000000000087805 */ /* 0x000fc6000001ff00 */
[----:B------:R-:W-:-:S03]  /*01a0*/  IMAD R15, R3, 0x30, R10 ;  /* 0x00000030030f7824 */ /* 0x000fc600078e020a */
[----:B------:R1:W3:Y:S01]  /*01b0*/  @!P1 LDG.E.EL.64 R8, desc[UR8][R12.64] ;  /* 0x000000080c089981 */ /* 0x0002e2000c2e1b00 */
[----:B--2---:R-:W-:Y:S01]  /*01c0*/  IMAD.WIDE R10, R15, 0x4, R6 ;  /* 0x000000040f0a7825 */ /* 0x004fe200078e0206 */
[----:B------:R-:W-:-:S06]  /*01d0*/  CS2R R6, SRZ ;  /* 0x0000000000067805 */ /* 0x000fcc000001ff00 */
[----:B------:R2:W3:Y:S01]  /*01e0*/  @P0 LDG.E.64 R6, desc[UR8][R10.64] ;  /* 0x000000080a060981 */ /* 0x0004e2000c1e1b00 */
[----:B------:R-:W4:Y:S01]  /*01f0*/  S2UR UR7, SR_CgaCtaId ;  /* 0x00000000000779c3 */ /* 0x000f220000008800 */
[----:B------:R-:W-:Y:S01]  /*0200*/  IMAD.SHL.U32 R14, R5, 0x20, RZ ;  /* 0x00000020050e7824 */ /* 0x000fe200078e00ff */
[----:B------:R-:W-:-:S04]  /*0210*/  UMOV UR6, 0x400 ;  /* 0x0000040000067882 */ /* 0x000fc80000000000 */
[----:B------:R-:W-:Y:S02]  /*0220*/  LOP3.LUT R15, R14, 0xe0, RZ, 0xc0, !PT ;  /* 0x000000e00e0f7812 */ /* 0x000fe400078ec0ff */
[----:B-1----:R-:W-:Y:S01]  /*0230*/  SHF.R.U32.HI R12, RZ, 0x1, R5 ;  /* 0x00000001ff0c7819 */ /* 0x002fe20000011605 */
[----:B--2---:R-:W1:Y:S01]  /*0240*/  LDC.64 R10, c[0x0][0x220] ;  /* 0x00008800ff0a7b82 */ /* 0x004e620000000a00 */
[C---:B------:R-:W-:Y:S02]  /*0250*/  LOP3.LUT R16, R15.reuse, 0x10, RZ, 0xfc, !PT ;  /* 0x000000100f107812 */ /* 0x040fe400078efcff */
[----:B------:R-:W-:Y:S01]  /*0260*/  LOP3.LUT R14, R15, R4, RZ, 0xfc, !PT ;  /* 0x000000040f0e7212 */ /* 0x000fe200078efcff */
[----:B----4-:R-:W-:-:S06]  /*0270*/  UPRMT UR6, UR7, 0x654, UR6 ;  /* 0x0000065407067896 */ /* 0x010fcc0008000006 */
[----:B------:R-:W-:Y:S02]  /*0280*/  LEA.HI R15, R15, UR6, RZ, 0x1e ;  /* 0x000000060f0f7c11 */ /* 0x000fe4000f8ff0ff */
[----:B------:R-:W-:-:S03]  /*0290*/  LEA.HI R17, R16, UR6, RZ, 0x1e ;  /* 0x0000000610117c11 */ /* 0x000fc6000f8ff0ff */
[C---:B------:R-:W-:Y:S02]  /*02a0*/  IMAD R15, R14.reuse, 0x4, R15 ;  /* 0x000000040e0f7824 */ /* 0x040fe400078e020f */
[----:B------:R-:W-:Y:S02]  /*02b0*/  IMAD R14, R14, 0x4, R17 ;  /* 0x000000040e0e7824 */ /* 0x000fe400078e0211 */
[----:B------:R-:W-:Y:S01]  /*02c0*/  IMAD.SHL.U32 R5, R5, 0x8, RZ ;  /* 0x0000000805057824 */ /* 0x000fe200078e00ff */
[----:B------:R-:W-:-:S04]  /*02d0*/  LOP3.LUT R12, R12, 0x3c, RZ, 0xc0, !PT ;  /* 0x0000003c0c0c7812 */ /* 0x000fc800078ec0ff */
[----:B------:R-:W-:-:S04]  /*02e0*/  LOP3.LUT R5, R5, 0x3f8, RZ, 0xc0, !PT ;  /* 0x000003f805057812 */ /* 0x000fc800078ec0ff */
[----:B------:R-:W-:Y:S02]  /*02f0*/  IADD3 R16, R5, UR6, R12 ;  /* 0x0000000605107c10 */ /* 0x000fe4000fffe00c */
[----:B------:R-:W2:Y:S01]  /*0300*/  LDC.64 R12, c[0x0][0x228] ;  /* 0x00008a00ff0c7b82 */ /* 0x000ea20000000a00 */
[----:B------:R-:W-:Y:S02]  /*0310*/  LOP3.LUT R5, R2, UR5, RZ, 0xfc, !PT ;  /* 0x0000000502057c12 */ /* 0x000fe4000f8efcff */
[----:B------:R-:W-:-:S04]  /*0320*/  LOP3.LUT R4, R4, UR4, RZ, 0xfc, !PT ;  /* 0x0000000404047c12 */ /* 0x000fc8000f8efcff */
[----:B------:R-:W-:-:S04]  /*0330*/  VIMNMX R2, R4, R5, !PT ;  /* 0x0000000504027248 */ /* 0x000fc80007fe0100 */
[----:B------:R-:W-:Y:S01]  /*0340*/  ISETP.GE.AND P1, PT, R2, 0x10, PT ;  /* 0x000000100200780c */ /* 0x000fe20003f26270 */
[----:B------:R-:W-:Y:S02]  /*0350*/  IMAD R5, R4, 0x10, R5 ;  /* 0x0000001004057824 */ /* 0x000fe400078e0205 */
[----:B---3--:R-:W-:Y:S01]  /*0360*/  FADD R6, R8, R6 ;  /* 0x0000000608067221 */ /* 0x008fe20000000000 */
[----:B------:R-:W-:-:S04]  /*0370*/  FADD R7, R9, R7 ;  /* 0x0000000709077221 */ /* 0x000fc80000000000 */
[----:B------:R3:W-:Y:S04]  /*0380*/  STS [R15], R6 ;  /* 0x000000060f007388 */ /* 0x0007e80000000800 */
[----:B------:R-:W-:Y:S01]  /*0390*/  STS [R14+0x40], R7 ;  /* 0x000040070e007388 */ /* 0x000fe20000000800 */
[----:B------:R-:W-:Y:S06]  /*03a0*/  BAR.SYNC.DEFER_BLOCKING 0x0 ;  /* 0x0000000000007b1d */ /* 0x000fec0000010000 */
[----:B------:R-:W-:Y:S04]  /*03b0*/  LDS R8, [R16] ;  /* 0x0000000010087984 */ /* 0x000fe80000000800 */
[----:B------:R-:W4:Y:S01]  /*03c0*/  LDS R9, [R16+0x4] ;  /* 0x0000040010097984 */ /* 0x000f220000000800 */
[----:B---3--:R-:W-:-:S02]  /*03d0*/  IMAD R15, R3, 0x10, R0 ;  /* 0x00000010030f7824 */ /* 0x008fc400078e0200 */
[----:B-1----:R-:W-:-:S04]  /*03e0*/  IMAD.WIDE R2, R5, 0x4, R10 ;  /* 0x0000000405027825 */ /* 0x002fc800078e020a */
[----:B--2---:R-:W-:Y:S01]  /*03f0*/  IMAD.WIDE R4, R15, 0x4, R12 ;  /* 0x000000040f047825 */ /* 0x004fe200078e020c */
[----:B----4-:R1:W-:Y:S01]  /*0400*/  @!P1 STG.E.64 desc[UR8][R2.64], R8 ;  /* 0x0000000802009986 */ /* 0x0103e2000c101b08 */
[----:B------:R-:W-:Y:S05]  /*0410*/  @!P0 EXIT ;  /* 0x000000000000894d */ /* 0x000fea0003800000 */
[----:B------:R-:W-:Y:S01]  /*0420*/  STG.E.64 desc[UR8][R4.64], R6 ;  /* 0x0000000604007986 */ /* 0x000fe2000c101b08 */
[----:B------:R-:W-:Y:S05]  /*0430*/  EXIT ;  /* 0x000000000000794d */ /* 0x000fea0003800000 */
.L_x_0:
[----:B------:R-:W-:-:S00]  /*0440*/  BRA `(.L_x_0) ;  /* 0xfffffffc00fc7947 */ /* 0x000fc0000383ffff */
[----:B------:R-:W-:-:S00]  /*0450*/  NOP ;  /* 0x0000000000007918 */ /* 0x000fc00000000000 */
        /* <DEDUP_REMOVED lines=10> */
.L_x_1:


//--------------------- .nv.shared.triton_poi_fused_mul_transpose_1 --------------------------
	.section	.nv.shared.triton_poi_fused_mul_transpose_1,"aw",@nobits
	.sectionflags	@""
	.align	16
	.zero		1024


//--------------------- .nv.constant0.triton_poi_fused_mul_transpose_1 --------------------------
	.section	.nv.constant0.triton_poi_fused_mul_transpose_1,"a",@progbits
	.sectionflags	@""
	.align	4
.nv.constant0.triton_poi_fused_mul_transpose_1:
	.zero		568
